//
// Generated by NVIDIA NVVM Compiler
//
// Compiler Build ID: CL-36424714
// Cuda compilation tools, release 13.0, V13.0.88
// Based on NVVM 20.0.0
//

.version 9.0
.target sm_100
.address_size 64

	// .globl	_Z14SHA_eragiketakPfS_S_S_iii
// _ZZ14SHA_eragiketakPfS_S_S_iiiE2As has been demoted
// _ZZ14SHA_eragiketakPfS_S_S_iiiE2Bs has been demoted

.visible .entry _Z14SHA_eragiketakPfS_S_S_iii(
	.param .u64 .ptr .align 1 _Z14SHA_eragiketakPfS_S_S_iii_param_0,
	.param .u64 .ptr .align 1 _Z14SHA_eragiketakPfS_S_S_iii_param_1,
	.param .u64 .ptr .align 1 _Z14SHA_eragiketakPfS_S_S_iii_param_2,
	.param .u64 .ptr .align 1 _Z14SHA_eragiketakPfS_S_S_iii_param_3,
	.param .u32 _Z14SHA_eragiketakPfS_S_S_iii_param_4,
	.param .u32 _Z14SHA_eragiketakPfS_S_S_iii_param_5,
	.param .u32 _Z14SHA_eragiketakPfS_S_S_iii_param_6
)
{
	.reg .pred 	%p<26>;
	.reg .b32 	%r<54>;
	.reg .b32 	%f<183>;
	.reg .b64 	%rd<21>;
	// demoted variable
	.shared .align 4 .b8 _ZZ14SHA_eragiketakPfS_S_S_iiiE2As[1024];
	// demoted variable
	.shared .align 4 .b8 _ZZ14SHA_eragiketakPfS_S_S_iiiE2Bs[1024];
	ld.param.u64 	%rd7, [_Z14SHA_eragiketakPfS_S_S_iii_param_0];
	ld.param.u64 	%rd8, [_Z14SHA_eragiketakPfS_S_S_iii_param_1];
	ld.param.u64 	%rd6, [_Z14SHA_eragiketakPfS_S_S_iii_param_3];
	ld.param.u32 	%r27, [_Z14SHA_eragiketakPfS_S_S_iii_param_4];
	ld.param.u32 	%r28, [_Z14SHA_eragiketakPfS_S_S_iii_param_5];
	ld.param.u32 	%r29, [_Z14SHA_eragiketakPfS_S_S_iii_param_6];
	cvta.to.global.u64 	%rd1, %rd8;
	cvta.to.global.u64 	%rd2, %rd7;
	mov.u32 	%r30, %ctaid.x;
	mov.u32 	%r1, %ctaid.y;
	mov.u32 	%r2, %tid.x;
	mov.u32 	%r3, %tid.y;
	mov.u32 	%r31, %ntid.y;
	mad.lo.s32 	%r4, %r1, %r31, %r3;
	mov.u32 	%r32, %ntid.x;
	mad.lo.s32 	%r5, %r30, %r32, %r2;
	setp.lt.s32 	%p1, %r28, 1;
	mov.f32 	%f182, 0f00000000;
	@%p1 bra 	$L__BB0_19;
	add.s32 	%r6, %r28, 15;
	shl.b32 	%r34, %r3, 6;
	mov.u32 	%r35, _ZZ14SHA_eragiketakPfS_S_S_iiiE2As;
	add.s32 	%r7, %r35, %r34;
	shl.b32 	%r36, %r2, 2;
	add.s32 	%r8, %r7, %r36;
	mul.lo.s32 	%r9, %r28, %r4;
	mov.u32 	%r37, _ZZ14SHA_eragiketakPfS_S_S_iiiE2Bs;
	add.s32 	%r10, %r37, %r34;
	add.s32 	%r11, %r10, %r36;
	shl.b32 	%r38, %r1, 4;
	add.s32 	%r39, %r38, %r3;
	mul.lo.s32 	%r12, %r29, %r39;
	setp.lt.u32 	%p2, %r28, 17;
	mov.f32 	%f182, 0f00000000;
	mov.b32 	%r53, 0;
	@%p2 bra 	$L__BB0_13;
	shr.u32 	%r40, %r6, 4;
	and.b32  	%r41, %r40, 134217726;
	neg.s32 	%r52, %r41;
	add.s32 	%r51, %r2, %r9;
	add.s32 	%r50, %r2, %r12;
	mov.f32 	%f182, 0f00000000;
	mov.u32 	%r49, %r2;
$L__BB0_3:
	setp.ge.s32 	%p3, %r4, %r27;
	setp.ge.s32 	%p4, %r49, %r28;
	mul.wide.s32 	%rd9, %r51, 4;
	add.s64 	%rd3, %rd2, %rd9;
	mov.f32 	%f174, 0f00000000;
	or.pred  	%p5, %p3, %p4;
	@%p5 bra 	$L__BB0_5;
	ld.global.f32 	%f174, [%rd3];
$L__BB0_5:
	setp.ge.s32 	%p7, %r4, %r29;
	st.shared.f32 	[%r8], %f174;
	mul.wide.s32 	%rd10, %r50, 4;
	add.s64 	%rd4, %rd1, %rd10;
	mov.f32 	%f175, 0f00000000;
	or.pred  	%p8, %p4, %p7;
	@%p8 bra 	$L__BB0_7;
	ld.global.f32 	%f175, [%rd4];
$L__BB0_7:
	st.shared.f32 	[%r11], %f175;
	bar.sync 	0;
	ld.shared.f32 	%f27, [%r7];
	ld.shared.f32 	%f28, [%r10];
	fma.rn.f32 	%f29, %f27, %f28, %f182;
	ld.shared.f32 	%f30, [%r7+4];
	ld.shared.f32 	%f31, [%r10+4];
	fma.rn.f32 	%f32, %f30, %f31, %f29;
	ld.shared.f32 	%f33, [%r7+8];
	ld.shared.f32 	%f34, [%r10+8];
	fma.rn.f32 	%f35, %f33, %f34, %f32;
	ld.shared.f32 	%f36, [%r7+12];
	ld.shared.f32 	%f37, [%r10+12];
	fma.rn.f32 	%f38, %f36, %f37, %f35;
	ld.shared.f32 	%f39, [%r7+16];
	ld.shared.f32 	%f40, [%r10+16];
	fma.rn.f32 	%f41, %f39, %f40, %f38;
	ld.shared.f32 	%f42, [%r7+20];
	ld.shared.f32 	%f43, [%r10+20];
	fma.rn.f32 	%f44, %f42, %f43, %f41;
	ld.shared.f32 	%f45, [%r7+24];
	ld.shared.f32 	%f46, [%r10+24];
	fma.rn.f32 	%f47, %f45, %f46, %f44;
	ld.shared.f32 	%f48, [%r7+28];
	ld.shared.f32 	%f49, [%r10+28];
	fma.rn.f32 	%f50, %f48, %f49, %f47;
	ld.shared.f32 	%f51, [%r7+32];
	ld.shared.f32 	%f52, [%r10+32];
	fma.rn.f32 	%f53, %f51, %f52, %f50;
	ld.shared.f32 	%f54, [%r7+36];
	ld.shared.f32 	%f55, [%r10+36];
	fma.rn.f32 	%f56, %f54, %f55, %f53;
	ld.shared.f32 	%f57, [%r7+40];
	ld.shared.f32 	%f58, [%r10+40];
	fma.rn.f32 	%f59, %f57, %f58, %f56;
	ld.shared.f32 	%f60, [%r7+44];
	ld.shared.f32 	%f61, [%r10+44];
	fma.rn.f32 	%f62, %f60, %f61, %f59;
	ld.shared.f32 	%f63, [%r7+48];
	ld.shared.f32 	%f64, [%r10+48];
	fma.rn.f32 	%f65, %f63, %f64, %f62;
	ld.shared.f32 	%f66, [%r7+52];
	ld.shared.f32 	%f67, [%r10+52];
	fma.rn.f32 	%f68, %f66, %f67, %f65;
	ld.shared.f32 	%f69, [%r7+56];
	ld.shared.f32 	%f70, [%r10+56];
	fma.rn.f32 	%f71, %f69, %f70, %f68;
	ld.shared.f32 	%f72, [%r7+60];
	ld.shared.f32 	%f73, [%r10+60];
	fma.rn.f32 	%f6, %f72, %f73, %f71;
	bar.sync 	0;
	add.s32 	%r42, %r49, 16;
	setp.ge.s32 	%p10, %r42, %r28;
	mov.f32 	%f176, 0f00000000;
	or.pred  	%p11, %p3, %p10;
	@%p11 bra 	$L__BB0_9;
	ld.global.f32 	%f176, [%rd3+64];
$L__BB0_9:
	st.shared.f32 	[%r8], %f176;
	mov.f32 	%f177, 0f00000000;
	or.pred  	%p14, %p10, %p7;
	@%p14 bra 	$L__BB0_11;
	ld.global.f32 	%f177, [%rd4+64];
$L__BB0_11:
	st.shared.f32 	[%r11], %f177;
	bar.sync 	0;
	ld.shared.f32 	%f75, [%r7];
	ld.shared.f32 	%f76, [%r10];
	fma.rn.f32 	%f77, %f75, %f76, %f6;
	ld.shared.f32 	%f78, [%r7+4];
	ld.shared.f32 	%f79, [%r10+4];
	fma.rn.f32 	%f80, %f78, %f79, %f77;
	ld.shared.f32 	%f81, [%r7+8];
	ld.shared.f32 	%f82, [%r10+8];
	fma.rn.f32 	%f83, %f81, %f82, %f80;
	ld.shared.f32 	%f84, [%r7+12];
	ld.shared.f32 	%f85, [%r10+12];
	fma.rn.f32 	%f86, %f84, %f85, %f83;
	ld.shared.f32 	%f87, [%r7+16];
	ld.shared.f32 	%f88, [%r10+16];
	fma.rn.f32 	%f89, %f87, %f88, %f86;
	ld.shared.f32 	%f90, [%r7+20];
	ld.shared.f32 	%f91, [%r10+20];
	fma.rn.f32 	%f92, %f90, %f91, %f89;
	ld.shared.f32 	%f93, [%r7+24];
	ld.shared.f32 	%f94, [%r10+24];
	fma.rn.f32 	%f95, %f93, %f94, %f92;
	ld.shared.f32 	%f96, [%r7+28];
	ld.shared.f32 	%f97, [%r10+28];
	fma.rn.f32 	%f98, %f96, %f97, %f95;
	ld.shared.f32 	%f99, [%r7+32];
	ld.shared.f32 	%f100, [%r10+32];
	fma.rn.f32 	%f101, %f99, %f100, %f98;
	ld.shared.f32 	%f102, [%r7+36];
	ld.shared.f32 	%f103, [%r10+36];
	fma.rn.f32 	%f104, %f102, %f103, %f101;
	ld.shared.f32 	%f105, [%r7+40];
	ld.shared.f32 	%f106, [%r10+40];
	fma.rn.f32 	%f107, %f105, %f106, %f104;
	ld.shared.f32 	%f108, [%r7+44];
	ld.shared.f32 	%f109, [%r10+44];
	fma.rn.f32 	%f110, %f108, %f109, %f107;
	ld.shared.f32 	%f111, [%r7+48];
	ld.shared.f32 	%f112, [%r10+48];
	fma.rn.f32 	%f113, %f111, %f112, %f110;
	ld.shared.f32 	%f114, [%r7+52];
	ld.shared.f32 	%f115, [%r10+52];
	fma.rn.f32 	%f116, %f114, %f115, %f113;
	ld.shared.f32 	%f117, [%r7+56];
	ld.shared.f32 	%f118, [%r10+56];
	fma.rn.f32 	%f119, %f117, %f118, %f116;
	ld.shared.f32 	%f120, [%r7+60];
	ld.shared.f32 	%f121, [%r10+60];
	fma.rn.f32 	%f182, %f120, %f121, %f119;
	bar.sync 	0;
	add.s32 	%r52, %r52, 2;
	add.s32 	%r51, %r51, 32;
	add.s32 	%r50, %r50, 32;
	add.s32 	%r49, %r49, 32;
	setp.ne.s32 	%p15, %r52, 0;
	@%p15 bra 	$L__BB0_3;
	and.b32  	%r53, %r6, 2147483616;
$L__BB0_13:
	and.b32  	%r44, %r6, 16;
	setp.eq.s32 	%p16, %r44, 0;
	@%p16 bra 	$L__BB0_19;
	setp.ge.s32 	%p17, %r4, %r27;
	add.s32 	%r45, %r53, %r2;
	setp.ge.s32 	%p18, %r45, %r28;
	mov.f32 	%f180, 0f00000000;
	or.pred  	%p19, %p17, %p18;
	@%p19 bra 	$L__BB0_16;
	add.s32 	%r46, %r45, %r9;
	mul.wide.s32 	%rd11, %r46, 4;
	add.s64 	%rd12, %rd2, %rd11;
	ld.global.f32 	%f180, [%rd12];
$L__BB0_16:
	setp.ge.s32 	%p20, %r45, %r28;
	setp.ge.s32 	%p21, %r4, %r29;
	st.shared.f32 	[%r8], %f180;
	mov.f32 	%f181, 0f00000000;
	or.pred  	%p22, %p20, %p21;
	@%p22 bra 	$L__BB0_18;
	add.s32 	%r47, %r45, %r12;
	mul.wide.s32 	%rd13, %r47, 4;
	add.s64 	%rd14, %rd1, %rd13;
	ld.global.f32 	%f181, [%rd14];
$L__BB0_18:
	st.shared.f32 	[%r11], %f181;
	bar.sync 	0;
	ld.shared.f32 	%f124, [%r7];
	ld.shared.f32 	%f125, [%r10];
	fma.rn.f32 	%f126, %f124, %f125, %f182;
	ld.shared.f32 	%f127, [%r7+4];
	ld.shared.f32 	%f128, [%r10+4];
	fma.rn.f32 	%f129, %f127, %f128, %f126;
	ld.shared.f32 	%f130, [%r7+8];
	ld.shared.f32 	%f131, [%r10+8];
	fma.rn.f32 	%f132, %f130, %f131, %f129;
	ld.shared.f32 	%f133, [%r7+12];
	ld.shared.f32 	%f134, [%r10+12];
	fma.rn.f32 	%f135, %f133, %f134, %f132;
	ld.shared.f32 	%f136, [%r7+16];
	ld.shared.f32 	%f137, [%r10+16];
	fma.rn.f32 	%f138, %f136, %f137, %f135;
	ld.shared.f32 	%f139, [%r7+20];
	ld.shared.f32 	%f140, [%r10+20];
	fma.rn.f32 	%f141, %f139, %f140, %f138;
	ld.shared.f32 	%f142, [%r7+24];
	ld.shared.f32 	%f143, [%r10+24];
	fma.rn.f32 	%f144, %f142, %f143, %f141;
	ld.shared.f32 	%f145, [%r7+28];
	ld.shared.f32 	%f146, [%r10+28];
	fma.rn.f32 	%f147, %f145, %f146, %f144;
	ld.shared.f32 	%f148, [%r7+32];
	ld.shared.f32 	%f149, [%r10+32];
	fma.rn.f32 	%f150, %f148, %f149, %f147;
	ld.shared.f32 	%f151, [%r7+36];
	ld.shared.f32 	%f152, [%r10+36];
	fma.rn.f32 	%f153, %f151, %f152, %f150;
	ld.shared.f32 	%f154, [%r7+40];
	ld.shared.f32 	%f155, [%r10+40];
	fma.rn.f32 	%f156, %f154, %f155, %f153;
	ld.shared.f32 	%f157, [%r7+44];
	ld.shared.f32 	%f158, [%r10+44];
	fma.rn.f32 	%f159, %f157, %f158, %f156;
	ld.shared.f32 	%f160, [%r7+48];
	ld.shared.f32 	%f161, [%r10+48];
	fma.rn.f32 	%f162, %f160, %f161, %f159;
	ld.shared.f32 	%f163, [%r7+52];
	ld.shared.f32 	%f164, [%r10+52];
	fma.rn.f32 	%f165, %f163, %f164, %f162;
	ld.shared.f32 	%f166, [%r7+56];
	ld.shared.f32 	%f167, [%r10+56];
	fma.rn.f32 	%f168, %f166, %f167, %f165;
	ld.shared.f32 	%f169, [%r7+60];
	ld.shared.f32 	%f170, [%r10+60];
	fma.rn.f32 	%f182, %f169, %f170, %f168;
	bar.sync 	0;
$L__BB0_19:
	setp.ge.s32 	%p23, %r4, %r27;
	setp.ge.s32 	%p24, %r5, %r29;
	or.pred  	%p25, %p23, %p24;
	@%p25 bra 	$L__BB0_21;
	ld.param.u64 	%rd20, [_Z14SHA_eragiketakPfS_S_S_iii_param_2];
	mad.lo.s32 	%r48, %r29, %r4, %r5;
	cvta.to.global.u64 	%rd15, %rd20;
	mul.wide.s32 	%rd16, %r48, 4;
	add.s64 	%rd17, %rd15, %rd16;
	ld.global.f32 	%f171, [%rd17];
	add.f32 	%f172, %f182, %f171;
	cvta.to.global.u64 	%rd18, %rd6;
	add.s64 	%rd19, %rd18, %rd16;
	st.global.f32 	[%rd19], %f172;
$L__BB0_21:
	ret;

}


// ===== COMPILED SASS (sm_100) =====

	.target	sm_100

	.elftype	@"ET_EXEC"


//--------------------- .note.nv.tkinfo           --------------------------
	.section	.note.nv.tkinfo,"",@"SHT_NOTE"
	.sectionflags	@"SHF_NOTE_NV_TKINFO"
	.tkinfo
        /*0018*/ 	.word	0x00000002
        /*0030*/ 	.string	""
        /*0030*/ 	.string	"ptxas"
        /*0030*/ 	.string	"Cuda compilation tools, release 13.0, V13.0.88"
        /*0030*/ 	.string	"Build cuda_13.0.r13.0/compiler.36424714_0"
        /*0030*/ 	.string	"-arch sm_100 -m 64 "



//--------------------- .note.nv.cuinfo           --------------------------
	.section	.note.nv.cuinfo,"",@"SHT_NOTE"
	.sectionflags	@"SHF_NOTE_NV_CUINFO"
        /*0018*/ 	.short	0x0002
        /*001a*/ 	.short	0x0064
        /*001c*/ 	.short	0x0082
	.zero		2


//--------------------- .nv.info                  --------------------------
	.section	.nv.info,"",@"SHT_CUDA_INFO"
	.align	4


	//----- nvinfo : EIATTR_REGCOUNT
	.align		4
        /*0000*/ 	.byte	0x04, 0x2f
        /*0002*/ 	.short	(.L_1 - .L_0)
	.align		4
.L_0:
        /*0004*/ 	.word	index@(_Z14SHA_eragiketakPfS_S_S_iii)
        /*0008*/ 	.word	0x00000025


	//----- nvinfo : EIATTR_FRAME_SIZE
	.align		4
.L_1:
        /*000c*/ 	.byte	0x04, 0x11
        /*000e*/ 	.short	(.L_3 - .L_2)
	.align		4
.L_2:
        /*0010*/ 	.word	index@(_Z14SHA_eragiketakPfS_S_S_iii)
        /*0014*/ 	.word	0x00000000


	//----- nvinfo : EIATTR_MIN_STACK_SIZE
	.align		4
.L_3:
        /*0018*/ 	.byte	0x04, 0x12
        /*001a*/ 	.short	(.L_5 - .L_4)
	.align		4
.L_4:
        /*001c*/ 	.word	index@(_Z14SHA_eragiketakPfS_S_S_iii)
        /*0020*/ 	.word	0x00000000
.L_5:


//--------------------- .nv.compat                --------------------------
	.section	.nv.compat,"",@"SHT_CUDA_COMPAT_INFO"
	.align	4
        /*0000*/ 	.byte	0x02, 0x09, 0x00, 0x00, 0x02, 0x02, 0x01, 0x00, 0x02, 0x05, 0x05, 0x00, 0x03, 0x07, 0x01, 0x01
        /*0010*/ 	.byte	0x02, 0x03, 0x00, 0x00, 0x02, 0x06, 0x01, 0x00, 0x04, 0x0b, 0x08, 0x00, 0x09, 0x00, 0x00, 0x00
        /*0020*/ 	.byte	0x00, 0x00, 0x00, 0x00


//--------------------- .nv.info._Z14SHA_eragiketakPfS_S_S_iii --------------------------
	.section	.nv.info._Z14SHA_eragiketakPfS_S_S_iii,"",@"SHT_CUDA_INFO"
	.sectionflags	@""
	.align	4


	//----- nvinfo : EIATTR_CUDA_API_VERSION
	.align		4
        /*0000*/ 	.byte	0x04, 0x37
        /*0002*/ 	.short	(.L_7 - .L_6)
.L_6:
        /*0004*/ 	.word	0x00000082


	//----- nvinfo : EIATTR_KPARAM_INFO
	.align		4
.L_7:
        /*0008*/ 	.byte	0x04, 0x17
        /*000a*/ 	.short	(.L_9 - .L_8)
.L_8:
        /*000c*/ 	.word	0x00000000
        /*0010*/ 	.short	0x0006
        /*0012*/ 	.short	0x0028
        /*0014*/ 	.byte	0x00, 0xf0, 0x11, 0x00


	//----- nvinfo : EIATTR_KPARAM_INFO
	.align		4
.L_9:
        /*0018*/ 	.byte	0x04, 0x17
        /*001a*/ 	.short	(.L_11 - .L_10)
.L_10:
        /*001c*/ 	.word	0x00000000
        /*0020*/ 	.short	0x0005
        /*0022*/ 	.short	0x0024
        /*0024*/ 	.byte	0x00, 0xf0, 0x11, 0x00


	//----- nvinfo : EIATTR_KPARAM_INFO
	.align		4
.L_11:
        /*0028*/ 	.byte	0x04, 0x17
        /*002a*/ 	.short	(.L_13 - .L_12)
.L_12:
        /*002c*/ 	.word	0x00000000
        /*0030*/ 	.short	0x0004
        /*0032*/ 	.short	0x0020
        /*0034*/ 	.byte	0x00, 0xf0, 0x11, 0x00


	//----- nvinfo : EIATTR_KPARAM_INFO
	.align		4
.L_13:
        /*0038*/ 	.byte	0x04, 0x17
        /*003a*/ 	.short	(.L_15 - .L_14)
.L_14:
        /*003c*/ 	.word	0x00000000
        /*0040*/ 	.short	0x0003
        /*0042*/ 	.short	0x0018
        /*0044*/ 	.byte	0x00, 0xf5, 0x21, 0x00


	//----- nvinfo : EIATTR_KPARAM_INFO
	.align		4
.L_15:
        /*0048*/ 	.byte	0x04, 0x17
        /*004a*/ 	.short	(.L_17 - .L_16)
.L_16:
        /*004c*/ 	.word	0x00000000
        /*0050*/ 	.short	0x0002
        /*0052*/ 	.short	0x0010
        /*0054*/ 	.byte	0x00, 0xf5, 0x21, 0x00


	//----- nvinfo : EIATTR_KPARAM_INFO
	.align		4
.L_17:
        /*0058*/ 	.byte	0x04, 0x17
        /*005a*/ 	.short	(.L_19 - .L_18)
.L_18:
        /*005c*/ 	.word	0x00000000
        /*0060*/ 	.short	0x0001
        /*0062*/ 	.short	0x0008
        /*0064*/ 	.byte	0x00, 0xf5, 0x21, 0x00


	//----- nvinfo : EIATTR_KPARAM_INFO
	.align		4
.L_19:
        /*0068*/ 	.byte	0x04, 0x17
        /*006a*/ 	.short	(.L_21 - .L_20)
.L_20:
        /*006c*/ 	.word	0x00000000
        /*0070*/ 	.short	0x0000
        /*0072*/ 	.short	0x0000
        /*0074*/ 	.byte	0x00, 0xf5, 0x21, 0x00


	//----- nvinfo : EIATTR_SPARSE_MMA_MASK
	.align		4
.L_21:
        /*0078*/ 	.byte	0x03, 0x50
        /*007a*/ 	.short	0x0000


	//----- nvinfo : EIATTR_MAXREG_COUNT
	.align		4
        /*007c*/ 	.byte	0x03, 0x1b
        /*007e*/ 	.short	0x00ff


	//----- nvinfo : EIATTR_NUM_BARRIERS
	.align		4
        /*0080*/ 	.byte	0x02, 0x4c
        /*0082*/ 	.byte	0x01
	.zero		1


	//----- nvinfo : EIATTR_MERCURY_ISA_VERSION
	.align		4
        /*0084*/ 	.byte	0x03, 0x5f
        /*0086*/ 	.short	0x0101


	//----- nvinfo : EIATTR_VRC_CTA_INIT_COUNT
	.align		4
        /*0088*/ 	.byte	0x02, 0x4a
	.zero		1
	.zero		1


	//----- nvinfo : EIATTR_EXIT_INSTR_OFFSETS
	.align		4
        /*008c*/ 	.byte	0x04, 0x1c
        /*008e*/ 	.short	(.L_23 - .L_22)


	//   ....[0]....
.L_22:
        /*0090*/ 	.word	0x00000ad0


	//   ....[1]....
        /*0094*/ 	.word	0x00000b60


	//----- nvinfo : EIATTR_CBANK_PARAM_SIZE
	.align		4
.L_23:
        /*0098*/ 	.byte	0x03, 0x19
        /*009a*/ 	.short	0x002c


	//----- nvinfo : EIATTR_PARAM_CBANK
	.align		4
        /*009c*/ 	.byte	0x04, 0x0a
        /*009e*/ 	.short	(.L_25 - .L_24)
	.align		4
.L_24:
        /*00a0*/ 	.word	index@(.nv.constant0._Z14SHA_eragiketakPfS_S_S_iii)
        /*00a4*/ 	.short	0x0380
        /*00a6*/ 	.short	0x002c


	//----- nvinfo : EIATTR_SW_WAR
	.align		4
.L_25:
        /*00a8*/ 	.byte	0x04, 0x36
        /*00aa*/ 	.short	(.L_27 - .L_26)
.L_26:
        /*00ac*/ 	.word	0x00000008
.L_27:


//--------------------- .nv.callgraph             --------------------------
	.section	.nv.callgraph,"",@"SHT_CUDA_CALLGRAPH"
	.align	4
	.sectionentsize	8
	.align		4
        /*0000*/ 	.word	0x00000000
	.align		4
        /*0004*/ 	.word	0xffffffff
	.align		4
        /*0008*/ 	.word	0x00000000
	.align		4
        /*000c*/ 	.word	0xfffffffe
	.align		4
        /*0010*/ 	.word	0x00000000
	.align		4
        /*0014*/ 	.word	0xfffffffd
	.align		4
        /*0018*/ 	.word	0x00000000
	.align		4
        /*001c*/ 	.word	0xfffffffc


//--------------------- .text._Z14SHA_eragiketakPfS_S_S_iii --------------------------
	.section	.text._Z14SHA_eragiketakPfS_S_S_iii,"ax",@progbits
	.align	128
        .global         _Z14SHA_eragiketakPfS_S_S_iii
        .type           _Z14SHA_eragiketakPfS_S_S_iii,@function
        .size           _Z14SHA_eragiketakPfS_S_S_iii,(.L_x_4 - _Z14SHA_eragiketakPfS_S_S_iii)
        .other          _Z14SHA_eragiketakPfS_S_S_iii,@"STO_CUDA_ENTRY STV_DEFAULT"
_Z14SHA_eragiketakPfS_S_S_iii:
.text._Z14SHA_eragiketakPfS_S_S_iii:
[----:B------:R-:W-:Y:S01]  /*0000*/  LDC R1, c[0x0][0x37c] ;  /* 0x0000df00ff017b82 */ /* 0x000fe20000000800 */
[----:B------:R-:W0:Y:S01]  /*0010*/  S2R R24, SR_CTAID.Y ;  /* 0x0000000000187919 */ /* 0x000e220000002600 */
[----:B------:R-:W1:Y:S06]  /*0020*/  LDCU UR7, c[0x0][0x3a4] ;  /* 0x00007480ff0777ac */ /* 0x000e6c0008000800 */
[----:B------:R-:W2:Y:S01]  /*0030*/  S2UR UR4, SR_CTAID.X ;  /* 0x00000000000479c3 */ /* 0x000ea20000002500 */
[----:B------:R-:W-:Y:S01]  /*0040*/  HFMA2 R29, -RZ, RZ, 0, 0 ;  /* 0x00000000ff1d7431 */ /* 0x000fe200000001ff */
[----:B------:R-:W0:Y:S01]  /*0050*/  S2R R5, SR_TID.Y ;  /* 0x0000000000057919 */ /* 0x000e220000002200 */
[----:B------:R-:W0:Y:S01]  /*0060*/  LDCU UR5, c[0x0][0x364] ;  /* 0x00006c80ff0577ac */ /* 0x000e220008000800 */
[----:B------:R-:W2:Y:S01]  /*0070*/  S2R R20, SR_TID.X ;  /* 0x0000000000147919 */ /* 0x000ea20000002100 */
[----:B------:R-:W3:Y:S03]  /*0080*/  LDCU.64 UR8, c[0x0][0x358] ;  /* 0x00006b00ff0877ac */ /* 0x000ee60008000a00 */
[----:B------:R-:W2:Y:S01]  /*0090*/  LDC R3, c[0x0][0x360] ;  /* 0x0000d800ff037b82 */ /* 0x000ea20000000800 */
[----:B-1----:R-:W-:Y:S01]  /*00a0*/  UISETP.GE.AND UP0, UPT, UR7, 0x1, UPT ;  /* 0x000000010700788c */ /* 0x002fe2000bf06270 */
[----:B0-----:R-:W-:-:S02]  /*00b0*/  IMAD R2, R24, UR5, R5 ;  /* 0x0000000518027c24 */ /* 0x001fc4000f8e0205 */
[----:B--2---:R-:W-:-:S06]  /*00c0*/  IMAD R0, R3, UR4, R20 ;  /* 0x0000000403007c24 */ /* 0x004fcc000f8e0214 */
[----:B---3--:R-:W-:Y:S05]  /*00d0*/  BRA.U !UP0, `(.L_x_0) ;  /* 0x00000009086c7547 */ /* 0x008fea000b800000 */
[----:B------:R-:W0:Y:S01]  /*00e0*/  S2UR UR6, SR_CgaCtaId ;  /* 0x00000000000679c3 */ /* 0x000e220000008800 */
[----:B------:R-:W-:Y:S01]  /*00f0*/  UMOV UR4, 0x400 ;  /* 0x0000040000047882 */ /* 0x000fe20000000000 */
[----:B------:R-:W-:Y:S01]  /*0100*/  UISETP.GE.U32.AND UP0, UPT, UR7, 0x11, UPT ;  /* 0x000000110700788c */ /* 0x000fe2000bf06070 */
[----:B------:R-:W-:Y:S01]  /*0110*/  LEA R24, R24, R5, 0x4 ;  /* 0x0000000518187211 */ /* 0x000fe200078e20ff */
[----:B------:R-:W-:Y:S01]  /*0120*/  UIADD3 UR5, UPT, UPT, UR4, 0x400, URZ ;  /* 0x0000040004057890 */ /* 0x000fe2000fffe0ff */
[----:B------:R-:W-:Y:S01]  /*0130*/  MOV R29, RZ ;  /* 0x000000ff001d7202 */ /* 0x000fe20000000f00 */
[----:B0-----:R-:W-:Y:S02]  /*0140*/  ULEA UR4, UR6, UR4, 0x18 ;  /* 0x0000000406047291 */ /* 0x001fe4000f8ec0ff */
[----:B------:R-:W-:Y:S02]  /*0150*/  ULEA UR5, UR6, UR5, 0x18 ;  /* 0x0000000506057291 */ /* 0x000fe4000f8ec0ff */
[----:B------:R-:W-:-:S02]  /*0160*/  UIADD3 UR6, UPT, UPT, UR7, 0xf, URZ ;  /* 0x0000000f07067890 */ /* 0x000fc4000fffe0ff */
[C---:B------:R-:W-:Y:S01]  /*0170*/  LEA R28, R5.reuse, UR4, 0x6 ;  /* 0x00000004051c7c11 */ /* 0x040fe2000f8e30ff */
[----:B------:R-:W-:Y:S01]  /*0180*/  UMOV UR4, URZ ;  /* 0x000000ff00047c82 */ /* 0x000fe20008000000 */
[----:B------:R-:W-:Y:S02]  /*0190*/  LEA R3, R5, UR5, 0x6 ;  /* 0x0000000505037c11 */ /* 0x000fe4000f8e30ff */
[C---:B------:R-:W-:Y:S02]  /*01a0*/  LEA R26, R20.reuse, R28, 0x2 ;  /* 0x0000001c141a7211 */ /* 0x040fe400078e10ff */
[----:B------:R-:W-:Y:S01]  /*01b0*/  LEA R25, R20, R3, 0x2 ;  /* 0x0000000314197211 */ /* 0x000fe200078e10ff */
[----:B------:R-:W-:Y:S06]  /*01c0*/  BRA.U !UP0, `(.L_x_1) ;  /* 0x0000000508787547 */ /* 0x000fec000b800000 */
[----:B------:R-:W0:Y:S01]  /*01d0*/  LDCU UR5, c[0x0][0x3a8] ;  /* 0x00007500ff0577ac */ /* 0x000e220008000800 */
[--C-:B------:R-:W-:Y:S01]  /*01e0*/  IMAD R23, R2, UR7, R20.reuse ;  /* 0x0000000702177c24 */ /* 0x100fe2000f8e0214 */
[----:B------:R-:W-:Y:S01]  /*01f0*/  MOV R29, RZ ;  /* 0x000000ff001d7202 */ /* 0x000fe20000000f00 */
[----:B------:R-:W-:Y:S01]  /*0200*/  USHF.R.U32.HI UR4, URZ, 0x4, UR6 ;  /* 0x00000004ff047899 */ /* 0x000fe20008011606 */
[----:B------:R-:W-:Y:S01]  /*0210*/  MOV R21, R20 ;  /* 0x0000001400157202 */ /* 0x000fe20000000f00 */
[----:B------:R-:W1:Y:S02]  /*0220*/  LDCU UR12, c[0x0][0x3a8] ;  /* 0x00007500ff0c77ac */ /* 0x000e640008000800 */
[----:B------:R-:W-:Y:S01]  /*0230*/  ULOP3.LUT UR4, UR4, 0x7fffffe, URZ, 0xc0, !UPT ;  /* 0x07fffffe04047892 */ /* 0x000fe2000f8ec0ff */
[----:B------:R-:W2:Y:S03]  /*0240*/  LDCU.64 UR10, c[0x0][0x3a0] ;  /* 0x00007400ff0a77ac */ /* 0x000ea60008000a00 */
[----:B------:R-:W-:Y:S01]  /*0250*/  UIADD3 UR4, UPT, UPT, -UR4, URZ, URZ ;  /* 0x000000ff04047290 */ /* 0x000fe2000fffe1ff */
[----:B0-----:R-:W-:-:S11]  /*0260*/  IMAD R22, R24, UR5, R20 ;  /* 0x0000000518167c24 */ /* 0x001fd6000f8e0214 */
.L_x_2:
[----:B------:R-:W0:Y:S01]  /*0270*/  LDC.64 R32, c[0x0][0x380] ;  /* 0x0000e000ff207b82 */ /* 0x000e220000000a00 */
[----:B--2---:R-:W-:Y:S01]  /*0280*/  UMOV UR7, UR11 ;  /* 0x0000000b00077c82 */ /* 0x004fe20008000000 */
[C---:B-1----:R-:W-:Y:S01]  /*0290*/  ISETP.GE.AND P0, PT, R2.reuse, UR12, PT ;  /* 0x0000000c02007c0c */ /* 0x042fe2000bf06270 */
[----:B------:R-:W-:Y:S01]  /*02a0*/  HFMA2 R27, -RZ, RZ, 0, 0 ;  /* 0x00000000ff1b7431 */ /* 0x000fe200000001ff */
[C---:B------:R-:W-:Y:S02]  /*02b0*/  ISETP.GE.AND P1, PT, R21.reuse, UR7, PT ;  /* 0x0000000715007c0c */ /* 0x040fe4000bf26270 */
[----:B------:R-:W-:Y:S02]  /*02c0*/  ISETP.GE.OR P2, PT, R21, UR7, P0 ;  /* 0x0000000715007c0c */ /* 0x000fe40008746670 */
[----:B------:R-:W1:Y:S01]  /*02d0*/  LDC.64 R30, c[0x0][0x388] ;  /* 0x0000e200ff1e7b82 */ /* 0x000e620000000a00 */
[----:B------:R-:W-:Y:S02]  /*02e0*/  ISETP.GE.OR P1, PT, R2, UR10, P1 ;  /* 0x0000000a02007c0c */ /* 0x000fe40008f26670 */
[----:B------:R-:W-:Y:S01]  /*02f0*/  MOV R34, RZ ;  /* 0x000000ff00227202 */ /* 0x000fe20000000f00 */
[----:B0-----:R-:W-:-:S10]  /*0300*/  IMAD.WIDE R32, R23, 0x4, R32 ;  /* 0x0000000417207825 */ /* 0x001fd400078e0220 */
[----:B------:R-:W2:Y:S01]  /*0310*/  @!P1 LDG.E R27, desc[UR8][R32.64] ;  /* 0x00000008201b9981 */ /* 0x000ea2000c1e1900 */
[----:B-1----:R-:W-:-:S05]  /*0320*/  IMAD.WIDE R30, R22, 0x4, R30 ;  /* 0x00000004161e7825 */ /* 0x002fca00078e021e */
[----:B------:R-:W3:Y:S04]  /*0330*/  @!P2 LDG.E R34, desc[UR8][R30.64] ;  /* 0x000000081e22a981 */ /* 0x000ee8000c1e1900 */
[----:B--2---:R-:W-:Y:S04]  /*0340*/  STS [R26], R27 ;  /* 0x0000001b1a007388 */ /* 0x004fe80000000800 */
[----:B---3--:R-:W-:Y:S01]  /*0350*/  STS [R25], R34 ;  /* 0x0000002219007388 */ /* 0x008fe20000000800 */
[----:B------:R-:W-:Y:S06]  /*0360*/  BAR.SYNC.DEFER_BLOCKING 0x0 ;  /* 0x0000000000007b1d */ /* 0x000fec0000010000 */
[----:B------:R-:W-:Y:S04]  /*0370*/  LDS.128 R12, [R28] ;  /* 0x000000001c0c7984 */ /* 0x000fe80000000c00 */
[----:B------:R-:W0:Y:S04]  /*0380*/  LDS.128 R16, [R3] ;  /* 0x0000000003107984 */ /* 0x000e280000000c00 */
[----:B------:R-:W-:Y:S04]  /*0390*/  LDS.128 R8, [R28+0x10] ;  /* 0x000010001c087984 */ /* 0x000fe80000000c00 */
[----:B------:R-:W1:Y:S01]  /*03a0*/  LDS.128 R4, [R3+0x10] ;  /* 0x0000100003047984 */ /* 0x000e620000000c00 */
[----:B0-----:R-:W-:-:S04]  /*03b0*/  FFMA R12, R12, R16, R29 ;  /* 0x000000100c0c7223 */ /* 0x001fc8000000001d */
[----:B------:R-:W-:-:S04]  /*03c0*/  FFMA R13, R13, R17, R12 ;  /* 0x000000110d0d7223 */ /* 0x000fc8000000000c */
[----:B------:R-:W-:-:S04]  /*03d0*/  FFMA R14, R14, R18, R13 ;  /* 0x000000120e0e7223 */ /* 0x000fc8000000000d */
[----:B------:R-:W-:Y:S02]  /*03e0*/  FFMA R15, R15, R19, R14 ;  /* 0x000000130f0f7223 */ /* 0x000fe4000000000e */
[----:B------:R-:W-:Y:S02]  /*03f0*/  LDS.128 R16, [R3+0x20] ;  /* 0x0000200003107984 */ /* 0x000fe40000000c00 */
[----:B-1----:R-:W-:Y:S02]  /*0400*/  FFMA R4, R8, R4, R15 ;  /* 0x0000000408047223 */ /* 0x002fe4000000000f */
[----:B------:R-:W0:Y:S02]  /*0410*/  LDS.128 R12, [R28+0x20] ;  /* 0x000020001c0c7984 */ /* 0x000e240000000c00 */
[----:B------:R-:W-:-:S04]  /*0420*/  FFMA R5, R9, R5, R4 ;  /* 0x0000000509057223 */ /* 0x000fc80000000004 */
[----:B------:R-:W-:Y:S01]  /*0430*/  FFMA R6, R10, R6, R5 ;  /* 0x000000060a067223 */ /* 0x000fe20000000005 */
[----:B------:R-:W-:-:S03]  /*0440*/  IADD3 R4, PT, PT, R21, 0x10, RZ ;  /* 0x0000001015047810 */ /* 0x000fc60007ffe0ff */
[----:B------:R-:W-:Y:S01]  /*0450*/  FFMA R7, R11, R7, R6 ;  /* 0x000000070b077223 */ /* 0x000fe20000000006 */
[C---:B------:R-:W-:Y:S01]  /*0460*/  ISETP.GE.AND P1, PT, R4.reuse, UR7, PT ;  /* 0x0000000704007c0c */ /* 0x040fe2000bf26270 */
[----:B------:R-:W-:Y:S01]  /*0470*/  LDS.128 R8, [R3+0x30] ;  /* 0x0000300003087984 */ /* 0x000fe20000000c00 */
[----:B------:R-:W-:Y:S02]  /*0480*/  ISETP.GE.OR P0, PT, R4, UR7, P0 ;  /* 0x0000000704007c0c */ /* 0x000fe40008706670 */
[----:B------:R-:W-:Y:S01]  /*0490*/  ISETP.GE.OR P1, PT, R2, UR10, P1 ;  /* 0x0000000a02007c0c */ /* 0x000fe20008f26670 */
[----:B------:R-:W-:Y:S01]  /*04a0*/  HFMA2 R27, -RZ, RZ, 0, 0 ;  /* 0x00000000ff1b7431 */ /* 0x000fe200000001ff */
[----:B------:R-:W-:Y:S01]  /*04b0*/  MOV R34, RZ ;  /* 0x000000ff00227202 */ /* 0x000fe20000000f00 */
[----:B0-----:R-:W-:Y:S02]  /*04c0*/  FFMA R12, R12, R16, R7 ;  /* 0x000000100c0c7223 */ /* 0x001fe40000000007 */
[----:B------:R-:W0:Y:S01]  /*04d0*/  LDS.128 R4, [R28+0x30] ;  /* 0x000030001c047984 */ /* 0x000e220000000c00 */
[----:B------:R-:W-:Y:S07]  /*04e0*/  BAR.SYNC.DEFER_BLOCKING 0x0 ;  /* 0x0000000000007b1d */ /* 0x000fee0000010000 */
[----:B------:R-:W2:Y:S04]  /*04f0*/  @!P1 LDG.E R27, desc[UR8][R32.64+0x40] ;  /* 0x00004008201b9981 */ /* 0x000ea8000c1e1900 */
[----:B------:R-:W3:Y:S01]  /*0500*/  @!P0 LDG.E R34, desc[UR8][R30.64+0x40] ;  /* 0x000040081e228981 */ /* 0x000ee2000c1e1900 */
[----:B------:R-:W-:-:S04]  /*0510*/  FFMA R13, R13, R17, R12 ;  /* 0x000000110d0d7223 */ /* 0x000fc8000000000c */
[----:B------:R-:W-:-:S04]  /*0520*/  FFMA R14, R14, R18, R13 ;  /* 0x000000120e0e7223 */ /* 0x000fc8000000000d */
[----:B------:R-:W-:-:S04]  /*0530*/  FFMA R15, R15, R19, R14 ;  /* 0x000000130f0f7223 */ /* 0x000fc8000000000e */
[----:B0-----:R-:W-:-:S04]  /*0540*/  FFMA R4, R4, R8, R15 ;  /* 0x0000000804047223 */ /* 0x001fc8000000000f */
[----:B------:R-:W-:-:S04]  /*0550*/  FFMA R5, R5, R9, R4 ;  /* 0x0000000905057223 */ /* 0x000fc80000000004 */
[----:B------:R-:W-:-:S04]  /*0560*/  FFMA R6, R6, R10, R5 ;  /* 0x0000000a06067223 */ /* 0x000fc80000000005 */
[----:B------:R-:W-:Y:S01]  /*0570*/  FFMA R11, R7, R11, R6 ;  /* 0x0000000b070b7223 */ /* 0x000fe20000000006 */
[----:B------:R-:W-:-:S04]  /*0580*/  UIADD3 UR4, UPT, UPT, UR4, 0x2, URZ ;  /* 0x0000000204047890 */ /* 0x000fc8000fffe0ff */
[----:B------:R-:W-:Y:S01]  /*0590*/  UISETP.NE.AND UP0, UPT, UR4, URZ, UPT ;  /* 0x000000ff0400728c */ /* 0x000fe2000bf05270 */
[----:B------:R-:W-:Y:S02]  /*05a0*/  IADD3 R21, PT, PT, R21, 0x20, RZ ;  /* 0x0000002015157810 */ /* 0x000fe40007ffe0ff */
[----:B------:R-:W-:Y:S02]  /*05b0*/  IADD3 R23, PT, PT, R23, 0x20, RZ ;  /* 0x0000002017177810 */ /* 0x000fe40007ffe0ff */
[----:B------:R-:W-:Y:S01]  /*05c0*/  IADD3 R22, PT, PT, R22, 0x20, RZ ;  /* 0x0000002016167810 */ /* 0x000fe20007ffe0ff */
[----:B--2---:R-:W-:Y:S04]  /*05d0*/  STS [R26], R27 ;  /* 0x0000001b1a007388 */ /* 0x004fe80000000800 */
[----:B---3--:R-:W-:Y:S01]  /*05e0*/  STS [R25], R34 ;  /* 0x0000002219007388 */ /* 0x008fe20000000800 */
[----:B------:R-:W-:Y:S06]  /*05f0*/  BAR.SYNC.DEFER_BLOCKING 0x0 ;  /* 0x0000000000007b1d */ /* 0x000fec0000010000 */
[----:B------:R-:W-:Y:S04]  /*0600*/  LDS.128 R16, [R28] ;  /* 0x000000001c107984 */ /* 0x000fe80000000c00 */
[----:B------:R-:W0:Y:S04]  /*0610*/  LDS.128 R12, [R3] ;  /* 0x00000000030c7984 */ /* 0x000e280000000c00 */
[----:B------:R-:W-:Y:S01]  /*0620*/  LDS.128 R4, [R28+0x10] ;  /* 0x000010001c047984 */ /* 0x000fe20000000c00 */
[----:B0-----:R-:W-:-:S03]  /*0630*/  FFMA R12, R16, R12, R11 ;  /* 0x0000000c100c7223 */ /* 0x001fc6000000000b */
[----:B------:R-:W0:Y:S01]  /*0640*/  LDS.128 R8, [R3+0x10] ;  /* 0x0000100003087984 */ /* 0x000e220000000c00 */
[----:B------:R-:W-:-:S04]  /*0650*/  FFMA R13, R17, R13, R12 ;  /* 0x0000000d110d7223 */ /* 0x000fc8000000000c */
[----:B------:R-:W-:-:S04]  /*0660*/  FFMA R14, R18, R14, R13 ;  /* 0x0000000e120e7223 */ /* 0x000fc8000000000d */
[----:B------:R-:W-:Y:S02]  /*0670*/  FFMA R19, R19, R15, R14 ;  /* 0x0000000f13137223 */ /* 0x000fe4000000000e */
[----:B------:R-:W-:Y:S02]  /*0680*/  LDS.128 R12, [R28+0x20] ;  /* 0x000020001c0c7984 */ /* 0x000fe40000000c00 */
[----:B0-----:R-:W-:Y:S02]  /*0690*/  FFMA R4, R4, R8, R19 ;  /* 0x0000000804047223 */ /* 0x001fe40000000013 */
[----:B------:R-:W0:Y:S02]  /*06a0*/  LDS.128 R16, [R3+0x20] ;  /* 0x0000200003107984 */ /* 0x000e240000000c00 */
        /* <DEDUP_REMOVED lines=8> */
[----:B------:R-:W-:-:S04]  /*0730*/  FFMA R15, R15, R19, R14 ;  /* 0x000000130f0f7223 */ /* 0x000fc8000000000e */
[----:B0-----:R-:W-:-:S04]  /*0740*/  FFMA R4, R4, R8, R15 ;  /* 0x0000000804047223 */ /* 0x001fc8000000000f */
[----:B------:R-:W-:-:S04]  /*0750*/  FFMA R5, R5, R9, R4 ;  /* 0x0000000905057223 */ /* 0x000fc80000000004 */
[----:B------:R-:W-:-:S04]  /*0760*/  FFMA R6, R6, R10, R5 ;  /* 0x0000000a06067223 */ /* 0x000fc80000000005 */
[----:B------:R-:W-:Y:S01]  /*0770*/  FFMA R29, R7, R11, R6 ;  /* 0x0000000b071d7223 */ /* 0x000fe20000000006 */
[----:B------:R-:W-:Y:S06]  /*0780*/  BAR.SYNC.DEFER_BLOCKING 0x0 ;  /* 0x0000000000007b1d */ /* 0x000fec0000010000 */
[----:B------:R-:W-:Y:S05]  /*0790*/  BRA.U UP0, `(.L_x_2) ;  /* 0xfffffff900b47547 */ /* 0x000fea000b83ffff */
[----:B------:R-:W-:-:S12]  /*07a0*/  ULOP3.LUT UR4, UR6, 0x7fffffe0, URZ, 0xc0, !UPT ;  /* 0x7fffffe006047892 */ /* 0x000fd8000f8ec0ff */
.L_x_1:
[----:B------:R-:W-:-:S09]  /*07b0*/  ULOP3.LUT UP0, URZ, UR6, 0x10, URZ, 0xc0, !UPT ;  /* 0x0000001006ff7892 */ /* 0x000fd2000f80c0ff */
[----:B------:R-:W-:Y:S05]  /*07c0*/  BRA.U !UP0, `(.L_x_0) ;  /* 0x0000000108b07547 */ /* 0x000fea000b800000 */
[----:B------:R-:W0:Y:S01]  /*07d0*/  LDCU UR6, c[0x0][0x3a8] ;  /* 0x00007500ff0677ac */ /* 0x000e220008000800 */
[----:B------:R-:W-:Y:S02]  /*07e0*/  IADD3 R17, PT, PT, R20, UR4, RZ ;  /* 0x0000000414117c10 */ /* 0x000fe4000fffe0ff */
[----:B------:R-:W-:Y:S01]  /*07f0*/  CS2R R30, SRZ ;  /* 0x00000000001e7805 */ /* 0x000fe2000001ff00 */
[----:B------:R-:W1:Y:S01]  /*0800*/  LDCU UR5, c[0x0][0x3a0] ;  /* 0x00007400ff0577ac */ /* 0x000e620008000800 */
[C---:B------:R-:W-:Y:S02]  /*0810*/  ISETP.GE.AND P0, PT, R17.reuse, UR7, PT ;  /* 0x0000000711007c0c */ /* 0x040fe4000bf06270 */
[C---:B0-----:R-:W-:Y:S02]  /*0820*/  ISETP.GE.AND P1, PT, R2.reuse, UR6, PT ;  /* 0x0000000602007c0c */ /* 0x041fe4000bf26270 */
[----:B-1----:R-:W-:Y:S02]  /*0830*/  ISETP.GE.OR P0, PT, R2, UR5, P0 ;  /* 0x0000000502007c0c */ /* 0x002fe40008706670 */
[----:B------:R-:W-:-:S11]  /*0840*/  ISETP.GE.OR P1, PT, R17, UR7, P1 ;  /* 0x0000000711007c0c */ /* 0x000fd60008f26670 */
[----:B------:R-:W0:Y:S01]  /*0850*/  @!P0 LDC.64 R12, c[0x0][0x380] ;  /* 0x0000e000ff0c8b82 */ /* 0x000e220000000a00 */
[--C-:B------:R-:W-:Y:S02]  /*0860*/  @!P0 IMAD R7, R2, UR7, R17.reuse ;  /* 0x0000000702078c24 */ /* 0x100fe4000f8e0211 */
[----:B------:R-:W-:-:S05]  /*0870*/  @!P1 IMAD R17, R24, UR6, R17 ;  /* 0x0000000618119c24 */ /* 0x000fca000f8e0211 */
[----:B------:R-:W1:Y:S01]  /*0880*/  @!P1 LDC.64 R4, c[0x0][0x388] ;  /* 0x0000e200ff049b82 */ /* 0x000e620000000a00 */
[----:B0-----:R-:W-:-:S05]  /*0890*/  @!P0 IMAD.WIDE R12, R7, 0x4, R12 ;  /* 0x00000004070c8825 */ /* 0x001fca00078e020c */
[----:B------:R-:W2:Y:S01]  /*08a0*/  @!P0 LDG.E R31, desc[UR8][R12.64] ;  /* 0x000000080c1f8981 */ /* 0x000ea2000c1e1900 */
[----:B-1----:R-:W-:-:S05]  /*08b0*/  @!P1 IMAD.WIDE R16, R17, 0x4, R4 ;  /* 0x0000000411109825 */ /* 0x002fca00078e0204 */
[----:B------:R-:W3:Y:S04]  /*08c0*/  @!P1 LDG.E R30, desc[UR8][R16.64] ;  /* 0x00000008101e9981 */ /* 0x000ee8000c1e1900 */
[----:B--2---:R-:W-:Y:S04]  /*08d0*/  STS [R26], R31 ;  /* 0x0000001f1a007388 */ /* 0x004fe80000000800 */
[----:B---3--:R-:W-:Y:S01]  /*08e0*/  STS [R25], R30 ;  /* 0x0000001e19007388 */ /* 0x008fe20000000800 */
[----:B------:R-:W-:Y:S06]  /*08f0*/  BAR.SYNC.DEFER_BLOCKING 0x0 ;  /* 0x0000000000007b1d */ /* 0x000fec0000010000 */
[----:B------:R-:W-:Y:S04]  /*0900*/  LDS.128 R20, [R28] ;  /* 0x000000001c147984 */ /* 0x000fe80000000c00 */
[----:B------:R-:W0:Y:S04]  /*0910*/  LDS.128 R24, [R3] ;  /* 0x0000000003187984 */ /* 0x000e280000000c00 */
[----:B------:R-:W-:Y:S04]  /*0920*/  LDS.128 R4, [R28+0x10] ;  /* 0x000010001c047984 */ /* 0x000fe80000000c00 */
[----:B------:R-:W1:Y:S04]  /*0930*/  LDS.128 R8, [R3+0x10] ;  /* 0x0000100003087984 */ /* 0x000e680000000c00 */
[----:B------:R-:W-:Y:S04]  /*0940*/  LDS.128 R12, [R28+0x20] ;  /* 0x000020001c0c7984 */ /* 0x000fe80000000c00 */
[----:B------:R-:W2:Y:S01]  /*0950*/  LDS.128 R16, [R3+0x20] ;  /* 0x0000200003107984 */ /* 0x000ea20000000c00 */
        /* <DEDUP_REMOVED lines=8> */
[----:B------:R-:W-:-:S04]  /*09e0*/  FFMA R6, R6, R10, R5 ;  /* 0x0000000a06067223 */ /* 0x000fc80000000005 */
[----:B------:R-:W-:-:S04]  /*09f0*/  FFMA R7, R7, R11, R6 ;  /* 0x0000000b07077223 */ /* 0x000fc80000000006 */
[----:B--2---:R-:W-:-:S04]  /*0a00*/  FFMA R12, R12, R16, R7 ;  /* 0x000000100c0c7223 */ /* 0x004fc80000000007 */
        /* <DEDUP_REMOVED lines=8> */
.L_x_0:
[----:B------:R-:W0:Y:S01]  /*0a90*/  LDCU UR4, c[0x0][0x3a8] ;  /* 0x00007500ff0477ac */ /* 0x000e220008000800 */
[----:B------:R-:W1:Y:S01]  /*0aa0*/  LDCU UR5, c[0x0][0x3a0] ;  /* 0x00007400ff0577ac */ /* 0x000e620008000800 */
[----:B0-----:R-:W-:-:S04]  /*0ab0*/  ISETP.GE.AND P0, PT, R0, UR4, PT ;  /* 0x0000000400007c0c */ /* 0x001fc8000bf06270 */
[----:B-1----:R-:W-:-:S13]  /*0ac0*/  ISETP.GE.OR P0, PT, R2, UR5, P0 ;  /* 0x0000000502007c0c */ /* 0x002fda0008706670 */
[----:B------:R-:W-:Y:S05]  /*0ad0*/  @P0 EXIT ;  /* 0x000000000000094d */ /* 0x000fea0003800000 */
[----:B------:R-:W0:Y:S01]  /*0ae0*/  LDC.64 R4, c[0x0][0x390] ;  /* 0x0000e400ff047b82 */ /* 0x000e220000000a00 */
[----:B------:R-:W-:-:S04]  /*0af0*/  IMAD R7, R2, UR4, R0 ;  /* 0x0000000402077c24 */ /* 0x000fc8000f8e0200 */
[----:B0-----:R-:W-:-:S03]  /*0b00*/  IMAD.WIDE R2, R7, 0x4, R4 ;  /* 0x0000000407027825 */ /* 0x001fc600078e0204 */
[----:B------:R-:W0:Y:S03]  /*0b10*/  LDC.64 R4, c[0x0][0x398] ;  /* 0x0000e600ff047b82 */ /* 0x000e260000000a00 */
[----:B------:R-:W2:Y:S01]  /*0b20*/  LDG.E R2, desc[UR8][R2.64] ;  /* 0x0000000802027981 */ /* 0x000ea2000c1e1900 */
[----:B0-----:R-:W-:-:S04]  /*0b30*/  IMAD.WIDE R4, R7, 0x4, R4 ;  /* 0x0000000407047825 */ /* 0x001fc800078e0204 */
[----:B--2---:R-:W-:-:S05]  /*0b40*/  FADD R29, R2, R29 ;  /* 0x0000001d021d7221 */ /* 0x004fca0000000000 */
[----:B------:R-:W-:Y:S01]  /*0b50*/  STG.E desc[UR8][R4.64], R29 ;  /* 0x0000001d04007986 */ /* 0x000fe2000c101908 */
[----:B------:R-:W-:Y:S05]  /*0b60*/  EXIT ;  /* 0x000000000000794d */ /* 0x000fea0003800000 */
.L_x_3:
[----:B------:R-:W-:-:S00]  /*0b70*/  BRA `(.L_x_3) ;  /* 0xfffffffc00fc7947 */ /* 0x000fc0000383ffff */
[----:B------:R-:W-:-:S00]  /*0b80*/  NOP ;  /* 0x0000000000007918 */ /* 0x000fc00000000000 */
[----:B------:R-:W-:-:S00]  /*0b90*/  NOP ;  /* 0x0000000000007918 */ /* 0x000fc00000000000 */
[----:B------:R-:W-:-:S00]  /*0ba0*/  NOP ;  /* 0x0000000000007918 */ /* 0x000fc00000000000 */
[----:B------:R-:W-:-:S00]  /*0bb0*/  NOP ;  /* 0x0000000000007918 */ /* 0x000fc00000000000 */
[----:B------:R-:W-:-:S00]  /*0bc0*/  NOP ;  /* 0x0000000000007918 */ /* 0x000fc00000000000 */
[----:B------:R-:W-:-:S00]  /*0bd0*/  NOP ;  /* 0x0000000000007918 */ /* 0x000fc00000000000 */
[----:B------:R-:W-:-:S00]  /*0be0*/  NOP ;  /* 0x0000000000007918 */ /* 0x000fc00000000000 */
[----:B------:R-:W-:-:S00]  /*0bf0*/  NOP ;  /* 0x0000000000007918 */ /* 0x000fc00000000000 */
.L_x_4:


//--------------------- .nv.shared._Z14SHA_eragiketakPfS_S_S_iii --------------------------
	.section	.nv.shared._Z14SHA_eragiketakPfS_S_S_iii,"aw",@nobits
	.sectionflags	@""
	.align	4
.nv.shared._Z14SHA_eragiketakPfS_S_S_iii:
	.zero		3072


//--------------------- .nv.shared.reserved.0     --------------------------
	.section	.nv.shared.reserved.0,"aw",@nobits
	.weak		__nv_reservedSMEM_offset_0_alias
	.size		__nv_reservedSMEM_offset_0_alias, 0, 64
	.other		__nv_reservedSMEM_offset_0_alias,@"STO_CUDA_RESERVED_SHARED STV_DEFAULT"
__nv_reservedSMEM_offset_0_alias:
	.zero		0
	.zero		64


//--------------------- .nv.constant0._Z14SHA_eragiketakPfS_S_S_iii --------------------------
	.section	.nv.constant0._Z14SHA_eragiketakPfS_S_S_iii,"a",@progbits
	.sectionflags	@""
	.align	4
.nv.constant0._Z14SHA_eragiketakPfS_S_S_iii:
	.zero		940


//--------------------- SYMBOLS --------------------------

	.type		.nv.reservedSmem.offset0,@object
	.size		.nv.reservedSmem.offset0,0x4
	.type		.nv.reservedSmem.cap,@object
	.size		.nv.reservedSmem.cap,0x4
